//
// Generated by NVIDIA NVVM Compiler
//
// Compiler Build ID: CL-36424714
// Cuda compilation tools, release 13.0, V13.0.88
// Based on NVVM 20.0.0
//

.version 9.0
.target sm_100
.address_size 64

	// .globl	_Z20gemm_cuda_ref_kernelIfEvPT_PKS0_S3_iiiS0_S0_
// _ZZ17sgemm_cuda_kernelILi16EEvPfS0_S0_iiiffE8shared_a has been demoted
// _ZZ17sgemm_cuda_kernelILi16EEvPfS0_S0_iiiffE8shared_b has been demoted

.visible .entry _Z20gemm_cuda_ref_kernelIfEvPT_PKS0_S3_iiiS0_S0_(
	.param .u64 .ptr .align 1 _Z20gemm_cuda_ref_kernelIfEvPT_PKS0_S3_iiiS0_S0__param_0,
	.param .u64 .ptr .align 1 _Z20gemm_cuda_ref_kernelIfEvPT_PKS0_S3_iiiS0_S0__param_1,
	.param .u64 .ptr .align 1 _Z20gemm_cuda_ref_kernelIfEvPT_PKS0_S3_iiiS0_S0__param_2,
	.param .u32 _Z20gemm_cuda_ref_kernelIfEvPT_PKS0_S3_iiiS0_S0__param_3,
	.param .u32 _Z20gemm_cuda_ref_kernelIfEvPT_PKS0_S3_iiiS0_S0__param_4,
	.param .u32 _Z20gemm_cuda_ref_kernelIfEvPT_PKS0_S3_iiiS0_S0__param_5,
	.param .f32 _Z20gemm_cuda_ref_kernelIfEvPT_PKS0_S3_iiiS0_S0__param_6,
	.param .f32 _Z20gemm_cuda_ref_kernelIfEvPT_PKS0_S3_iiiS0_S0__param_7
)
{
	.reg .pred 	%p<13>;
	.reg .b32 	%r<91>;
	.reg .b32 	%f<73>;
	.reg .b64 	%rd<70>;

	ld.param.u64 	%rd4, [_Z20gemm_cuda_ref_kernelIfEvPT_PKS0_S3_iiiS0_S0__param_1];
	ld.param.u64 	%rd5, [_Z20gemm_cuda_ref_kernelIfEvPT_PKS0_S3_iiiS0_S0__param_2];
	ld.param.u32 	%r46, [_Z20gemm_cuda_ref_kernelIfEvPT_PKS0_S3_iiiS0_S0__param_3];
	ld.param.u32 	%r44, [_Z20gemm_cuda_ref_kernelIfEvPT_PKS0_S3_iiiS0_S0__param_4];
	ld.param.u32 	%r45, [_Z20gemm_cuda_ref_kernelIfEvPT_PKS0_S3_iiiS0_S0__param_5];
	ld.param.f32 	%f13, [_Z20gemm_cuda_ref_kernelIfEvPT_PKS0_S3_iiiS0_S0__param_6];
	ld.param.f32 	%f14, [_Z20gemm_cuda_ref_kernelIfEvPT_PKS0_S3_iiiS0_S0__param_7];
	cvta.to.global.u64 	%rd1, %rd5;
	cvta.to.global.u64 	%rd2, %rd4;
	mov.u32 	%r47, %ctaid.y;
	shl.b32 	%r48, %r47, 5;
	mov.u32 	%r49, %tid.y;
	add.s32 	%r1, %r48, %r49;
	mov.u32 	%r50, %ctaid.x;
	shl.b32 	%r2, %r50, 5;
	mov.u32 	%r3, %tid.x;
	add.s32 	%r4, %r2, %r3;
	setp.ge.u32 	%p1, %r1, %r46;
	setp.ge.u32 	%p2, %r4, %r44;
	or.pred  	%p3, %p1, %p2;
	@%p3 bra 	$L__BB0_14;
	setp.lt.s32 	%p4, %r45, 1;
	mov.f32 	%f72, 0f00000000;
	@%p4 bra 	$L__BB0_13;
	mul.lo.s32 	%r5, %r45, %r1;
	and.b32  	%r6, %r45, 7;
	setp.lt.u32 	%p5, %r45, 8;
	mov.f32 	%f72, 0f00000000;
	mov.b32 	%r89, 0;
	@%p5 bra 	$L__BB0_5;
	and.b32  	%r89, %r45, 2147483640;
	neg.s32 	%r87, %r89;
	add.s32 	%r52, %r3, %r44;
	add.s32 	%r86, %r52, %r2;
	shl.b32 	%r10, %r44, 3;
	shl.b32 	%r53, %r44, 1;
	add.s32 	%r85, %r4, %r53;
	mad.lo.s32 	%r84, %r44, 3, %r4;
	shl.b32 	%r54, %r44, 2;
	add.s32 	%r83, %r4, %r54;
	mad.lo.s32 	%r82, %r44, 5, %r4;
	mad.lo.s32 	%r81, %r44, 6, %r4;
	mad.lo.s32 	%r80, %r44, 7, %r4;
	add.s32 	%r78, %r5, 3;
	mov.f32 	%f72, 0f00000000;
	mov.u32 	%r79, %r4;
$L__BB0_4:
	.pragma "nounroll";
	add.s32 	%r55, %r78, -3;
	mul.wide.u32 	%rd6, %r55, 4;
	add.s64 	%rd7, %rd2, %rd6;
	ld.global.f32 	%f19, [%rd7];
	mul.wide.u32 	%rd8, %r79, 4;
	add.s64 	%rd9, %rd1, %rd8;
	ld.global.f32 	%f20, [%rd9];
	fma.rn.f32 	%f21, %f19, %f20, %f72;
	add.s32 	%r56, %r78, -2;
	mul.wide.u32 	%rd10, %r56, 4;
	add.s64 	%rd11, %rd2, %rd10;
	ld.global.f32 	%f22, [%rd11];
	mul.wide.u32 	%rd12, %r86, 4;
	add.s64 	%rd13, %rd1, %rd12;
	ld.global.f32 	%f23, [%rd13];
	fma.rn.f32 	%f24, %f22, %f23, %f21;
	add.s32 	%r57, %r78, -1;
	mul.wide.u32 	%rd14, %r57, 4;
	add.s64 	%rd15, %rd2, %rd14;
	ld.global.f32 	%f25, [%rd15];
	mul.wide.u32 	%rd16, %r85, 4;
	add.s64 	%rd17, %rd1, %rd16;
	ld.global.f32 	%f26, [%rd17];
	fma.rn.f32 	%f27, %f25, %f26, %f24;
	add.s32 	%r58, %r78, 4;
	mul.wide.u32 	%rd18, %r78, 4;
	add.s64 	%rd19, %rd2, %rd18;
	ld.global.f32 	%f28, [%rd19];
	mul.wide.u32 	%rd20, %r84, 4;
	add.s64 	%rd21, %rd1, %rd20;
	ld.global.f32 	%f29, [%rd21];
	fma.rn.f32 	%f30, %f28, %f29, %f27;
	add.s32 	%r59, %r78, 1;
	mul.wide.u32 	%rd22, %r59, 4;
	add.s64 	%rd23, %rd2, %rd22;
	ld.global.f32 	%f31, [%rd23];
	mul.wide.u32 	%rd24, %r83, 4;
	add.s64 	%rd25, %rd1, %rd24;
	ld.global.f32 	%f32, [%rd25];
	fma.rn.f32 	%f33, %f31, %f32, %f30;
	add.s32 	%r60, %r78, 2;
	mul.wide.u32 	%rd26, %r60, 4;
	add.s64 	%rd27, %rd2, %rd26;
	ld.global.f32 	%f34, [%rd27];
	mul.wide.u32 	%rd28, %r82, 4;
	add.s64 	%rd29, %rd1, %rd28;
	ld.global.f32 	%f35, [%rd29];
	fma.rn.f32 	%f36, %f34, %f35, %f33;
	add.s32 	%r61, %r78, 3;
	mul.wide.u32 	%rd30, %r61, 4;
	add.s64 	%rd31, %rd2, %rd30;
	ld.global.f32 	%f37, [%rd31];
	mul.wide.u32 	%rd32, %r81, 4;
	add.s64 	%rd33, %rd1, %rd32;
	ld.global.f32 	%f38, [%rd33];
	fma.rn.f32 	%f39, %f37, %f38, %f36;
	mul.wide.u32 	%rd34, %r58, 4;
	add.s64 	%rd35, %rd2, %rd34;
	ld.global.f32 	%f40, [%rd35];
	mul.wide.u32 	%rd36, %r80, 4;
	add.s64 	%rd37, %rd1, %rd36;
	ld.global.f32 	%f41, [%rd37];
	fma.rn.f32 	%f72, %f40, %f41, %f39;
	add.s32 	%r87, %r87, 8;
	add.s32 	%r86, %r86, %r10;
	add.s32 	%r85, %r85, %r10;
	add.s32 	%r84, %r84, %r10;
	add.s32 	%r83, %r83, %r10;
	add.s32 	%r82, %r82, %r10;
	add.s32 	%r81, %r81, %r10;
	add.s32 	%r80, %r80, %r10;
	add.s32 	%r79, %r79, %r10;
	add.s32 	%r78, %r78, 8;
	setp.ne.s32 	%p6, %r87, 0;
	@%p6 bra 	$L__BB0_4;
$L__BB0_5:
	setp.eq.s32 	%p7, %r6, 0;
	@%p7 bra 	$L__BB0_13;
	and.b32  	%r39, %r45, 3;
	setp.lt.u32 	%p8, %r6, 4;
	@%p8 bra 	$L__BB0_8;
	add.s32 	%r62, %r89, %r5;
	mul.wide.u32 	%rd38, %r62, 4;
	add.s64 	%rd39, %rd2, %rd38;
	ld.global.f32 	%f43, [%rd39];
	mad.lo.s32 	%r63, %r89, %r44, %r4;
	mul.wide.u32 	%rd40, %r63, 4;
	add.s64 	%rd41, %rd1, %rd40;
	ld.global.f32 	%f44, [%rd41];
	fma.rn.f32 	%f45, %f43, %f44, %f72;
	add.s32 	%r64, %r62, 1;
	mul.wide.u32 	%rd42, %r64, 4;
	add.s64 	%rd43, %rd2, %rd42;
	ld.global.f32 	%f46, [%rd43];
	add.s32 	%r65, %r63, %r44;
	mul.wide.u32 	%rd44, %r65, 4;
	add.s64 	%rd45, %rd1, %rd44;
	ld.global.f32 	%f47, [%rd45];
	fma.rn.f32 	%f48, %f46, %f47, %f45;
	add.s32 	%r66, %r62, 2;
	mul.wide.u32 	%rd46, %r66, 4;
	add.s64 	%rd47, %rd2, %rd46;
	ld.global.f32 	%f49, [%rd47];
	add.s32 	%r67, %r65, %r44;
	mul.wide.u32 	%rd48, %r67, 4;
	add.s64 	%rd49, %rd1, %rd48;
	ld.global.f32 	%f50, [%rd49];
	fma.rn.f32 	%f51, %f49, %f50, %f48;
	add.s32 	%r68, %r62, 3;
	mul.wide.u32 	%rd50, %r68, 4;
	add.s64 	%rd51, %rd2, %rd50;
	ld.global.f32 	%f52, [%rd51];
	add.s32 	%r69, %r67, %r44;
	mul.wide.u32 	%rd52, %r69, 4;
	add.s64 	%rd53, %rd1, %rd52;
	ld.global.f32 	%f53, [%rd53];
	fma.rn.f32 	%f72, %f52, %f53, %f51;
	add.s32 	%r89, %r89, 4;
$L__BB0_8:
	setp.eq.s32 	%p9, %r39, 0;
	@%p9 bra 	$L__BB0_13;
	setp.eq.s32 	%p10, %r39, 1;
	@%p10 bra 	$L__BB0_11;
	add.s32 	%r70, %r89, %r5;
	mul.wide.u32 	%rd54, %r70, 4;
	add.s64 	%rd55, %rd2, %rd54;
	ld.global.f32 	%f55, [%rd55];
	mad.lo.s32 	%r71, %r89, %r44, %r4;
	mul.wide.u32 	%rd56, %r71, 4;
	add.s64 	%rd57, %rd1, %rd56;
	ld.global.f32 	%f56, [%rd57];
	fma.rn.f32 	%f57, %f55, %f56, %f72;
	add.s32 	%r72, %r70, 1;
	mul.wide.u32 	%rd58, %r72, 4;
	add.s64 	%rd59, %rd2, %rd58;
	ld.global.f32 	%f58, [%rd59];
	add.s32 	%r73, %r71, %r44;
	mul.wide.u32 	%rd60, %r73, 4;
	add.s64 	%rd61, %rd1, %rd60;
	ld.global.f32 	%f59, [%rd61];
	fma.rn.f32 	%f72, %f58, %f59, %f57;
	add.s32 	%r89, %r89, 2;
$L__BB0_11:
	and.b32  	%r74, %r45, 1;
	setp.eq.b32 	%p11, %r74, 1;
	not.pred 	%p12, %p11;
	@%p12 bra 	$L__BB0_13;
	add.s32 	%r75, %r89, %r5;
	mul.wide.u32 	%rd62, %r75, 4;
	add.s64 	%rd63, %rd2, %rd62;
	ld.global.f32 	%f60, [%rd63];
	mad.lo.s32 	%r76, %r89, %r44, %r4;
	mul.wide.u32 	%rd64, %r76, 4;
	add.s64 	%rd65, %rd1, %rd64;
	ld.global.f32 	%f61, [%rd65];
	fma.rn.f32 	%f72, %f60, %f61, %f72;
$L__BB0_13:
	ld.param.u64 	%rd69, [_Z20gemm_cuda_ref_kernelIfEvPT_PKS0_S3_iiiS0_S0__param_0];
	mad.lo.s32 	%r77, %r44, %r1, %r4;
	cvta.to.global.u64 	%rd66, %rd69;
	mul.wide.u32 	%rd67, %r77, 4;
	add.s64 	%rd68, %rd66, %rd67;
	ld.global.f32 	%f62, [%rd68];
	mul.f32 	%f63, %f14, %f62;
	fma.rn.f32 	%f64, %f13, %f72, %f63;
	st.global.f32 	[%rd68], %f64;
$L__BB0_14:
	ret;

}
	// .globl	_Z17sgemm_cuda_kernelILi16EEvPfS0_S0_iiiff
.visible .entry _Z17sgemm_cuda_kernelILi16EEvPfS0_S0_iiiff(
	.param .u64 .ptr .align 1 _Z17sgemm_cuda_kernelILi16EEvPfS0_S0_iiiff_param_0,
	.param .u64 .ptr .align 1 _Z17sgemm_cuda_kernelILi16EEvPfS0_S0_iiiff_param_1,
	.param .u64 .ptr .align 1 _Z17sgemm_cuda_kernelILi16EEvPfS0_S0_iiiff_param_2,
	.param .u32 _Z17sgemm_cuda_kernelILi16EEvPfS0_S0_iiiff_param_3,
	.param .u32 _Z17sgemm_cuda_kernelILi16EEvPfS0_S0_iiiff_param_4,
	.param .u32 _Z17sgemm_cuda_kernelILi16EEvPfS0_S0_iiiff_param_5,
	.param .f32 _Z17sgemm_cuda_kernelILi16EEvPfS0_S0_iiiff_param_6,
	.param .f32 _Z17sgemm_cuda_kernelILi16EEvPfS0_S0_iiiff_param_7
)
{
	.reg .pred 	%p<12>;
	.reg .b32 	%r<56>;
	.reg .b32 	%f<68>;
	.reg .b64 	%rd<13>;
	// demoted variable
	.shared .align 4 .b8 _ZZ17sgemm_cuda_kernelILi16EEvPfS0_S0_iiiffE8shared_a[2048];
	// demoted variable
	.shared .align 4 .b8 _ZZ17sgemm_cuda_kernelILi16EEvPfS0_S0_iiiffE8shared_b[2048];
	ld.param.u64 	%rd3, [_Z17sgemm_cuda_kernelILi16EEvPfS0_S0_iiiff_param_0];
	ld.param.u64 	%rd4, [_Z17sgemm_cuda_kernelILi16EEvPfS0_S0_iiiff_param_1];
	ld.param.u64 	%rd5, [_Z17sgemm_cuda_kernelILi16EEvPfS0_S0_iiiff_param_2];
	ld.param.u32 	%r27, [_Z17sgemm_cuda_kernelILi16EEvPfS0_S0_iiiff_param_3];
	ld.param.u32 	%r28, [_Z17sgemm_cuda_kernelILi16EEvPfS0_S0_iiiff_param_4];
	ld.param.u32 	%r29, [_Z17sgemm_cuda_kernelILi16EEvPfS0_S0_iiiff_param_5];
	ld.param.f32 	%f8, [_Z17sgemm_cuda_kernelILi16EEvPfS0_S0_iiiff_param_6];
	ld.param.f32 	%f9, [_Z17sgemm_cuda_kernelILi16EEvPfS0_S0_iiiff_param_7];
	mov.u32 	%r49, %tid.x;
	mov.u32 	%r51, %tid.y;
	mov.u32 	%r30, %ctaid.x;
	mov.u32 	%r31, %ctaid.y;
	shl.b32 	%r32, %r31, 4;
	shl.b32 	%r3, %r30, 4;
	add.s32 	%r4, %r32, %r51;
	add.s32 	%r5, %r3, %r49;
	setp.lt.s32 	%p1, %r29, 1;
	mov.f32 	%f67, 0f00000000;
	@%p1 bra 	$L__BB1_7;
	shl.b32 	%r35, %r51, 6;
	mov.u32 	%r36, _ZZ17sgemm_cuda_kernelILi16EEvPfS0_S0_iiiffE8shared_a;
	add.s32 	%r6, %r36, %r35;
	shl.b32 	%r37, %r49, 2;
	add.s32 	%r7, %r6, %r37;
	mov.u32 	%r38, _ZZ17sgemm_cuda_kernelILi16EEvPfS0_S0_iiiffE8shared_b;
	add.s32 	%r9, %r38, %r37;
	add.s32 	%r8, %r9, %r35;
	mad.lo.s32 	%r39, %r51, %r28, %r49;
	add.s32 	%r52, %r39, %r3;
	shl.b32 	%r11, %r28, 4;
	mad.lo.s32 	%r50, %r29, %r4, %r49;
	cvta.to.global.u64 	%rd1, %rd4;
	cvta.to.global.u64 	%rd2, %rd5;
	mov.f32 	%f67, 0f00000000;
	mov.b32 	%r54, 1;
	mov.b32 	%r53, 0;
	mov.u32 	%r55, %r53;
$L__BB1_2:
	setp.ge.u32 	%p2, %r4, %r27;
	setp.ge.s32 	%p3, %r49, %r29;
	mov.f32 	%f65, 0f00000000;
	or.pred  	%p4, %p2, %p3;
	@%p4 bra 	$L__BB1_4;
	mul.wide.u32 	%rd6, %r50, 4;
	add.s64 	%rd7, %rd1, %rd6;
	ld.global.f32 	%f65, [%rd7];
$L__BB1_4:
	setp.ge.u32 	%p5, %r5, %r28;
	shl.b32 	%r40, %r55, 10;
	add.s32 	%r41, %r7, %r40;
	st.shared.f32 	[%r41], %f65;
	setp.ge.s32 	%p6, %r51, %r29;
	mov.f32 	%f66, 0f00000000;
	or.pred  	%p7, %p5, %p6;
	@%p7 bra 	$L__BB1_6;
	mul.wide.u32 	%rd8, %r52, 4;
	add.s64 	%rd9, %rd2, %rd8;
	ld.global.f32 	%f66, [%rd9];
$L__BB1_6:
	add.s32 	%r43, %r8, %r40;
	st.shared.f32 	[%r43], %f66;
	xor.b32  	%r20, %r54, 1;
	bar.sync 	0;
	shl.b32 	%r44, %r54, 10;
	xor.b32  	%r45, %r44, 1024;
	add.s32 	%r46, %r6, %r45;
	add.s32 	%r47, %r9, %r45;
	xor.b32  	%r55, %r55, 1;
	ld.shared.f32 	%f14, [%r46];
	ld.shared.f32 	%f15, [%r47];
	fma.rn.f32 	%f16, %f14, %f15, %f67;
	ld.shared.f32 	%f17, [%r46+4];
	ld.shared.f32 	%f18, [%r47+64];
	fma.rn.f32 	%f19, %f17, %f18, %f16;
	ld.shared.f32 	%f20, [%r46+8];
	ld.shared.f32 	%f21, [%r47+128];
	fma.rn.f32 	%f22, %f20, %f21, %f19;
	ld.shared.f32 	%f23, [%r46+12];
	ld.shared.f32 	%f24, [%r47+192];
	fma.rn.f32 	%f25, %f23, %f24, %f22;
	ld.shared.f32 	%f26, [%r46+16];
	ld.shared.f32 	%f27, [%r47+256];
	fma.rn.f32 	%f28, %f26, %f27, %f25;
	ld.shared.f32 	%f29, [%r46+20];
	ld.shared.f32 	%f30, [%r47+320];
	fma.rn.f32 	%f31, %f29, %f30, %f28;
	ld.shared.f32 	%f32, [%r46+24];
	ld.shared.f32 	%f33, [%r47+384];
	fma.rn.f32 	%f34, %f32, %f33, %f31;
	ld.shared.f32 	%f35, [%r46+28];
	ld.shared.f32 	%f36, [%r47+448];
	fma.rn.f32 	%f37, %f35, %f36, %f34;
	ld.shared.f32 	%f38, [%r46+32];
	ld.shared.f32 	%f39, [%r47+512];
	fma.rn.f32 	%f40, %f38, %f39, %f37;
	ld.shared.f32 	%f41, [%r46+36];
	ld.shared.f32 	%f42, [%r47+576];
	fma.rn.f32 	%f43, %f41, %f42, %f40;
	ld.shared.f32 	%f44, [%r46+40];
	ld.shared.f32 	%f45, [%r47+640];
	fma.rn.f32 	%f46, %f44, %f45, %f43;
	ld.shared.f32 	%f47, [%r46+44];
	ld.shared.f32 	%f48, [%r47+704];
	fma.rn.f32 	%f49, %f47, %f48, %f46;
	ld.shared.f32 	%f50, [%r46+48];
	ld.shared.f32 	%f51, [%r47+768];
	fma.rn.f32 	%f52, %f50, %f51, %f49;
	ld.shared.f32 	%f53, [%r46+52];
	ld.shared.f32 	%f54, [%r47+832];
	fma.rn.f32 	%f55, %f53, %f54, %f52;
	ld.shared.f32 	%f56, [%r46+56];
	ld.shared.f32 	%f57, [%r47+896];
	fma.rn.f32 	%f58, %f56, %f57, %f55;
	ld.shared.f32 	%f59, [%r46+60];
	ld.shared.f32 	%f60, [%r47+960];
	fma.rn.f32 	%f67, %f59, %f60, %f58;
	add.s32 	%r53, %r53, 16;
	add.s32 	%r52, %r52, %r11;
	add.s32 	%r51, %r51, 16;
	add.s32 	%r50, %r50, 16;
	add.s32 	%r49, %r49, 16;
	setp.lt.s32 	%p8, %r53, %r29;
	mov.u32 	%r54, %r20;
	@%p8 bra 	$L__BB1_2;
$L__BB1_7:
	setp.ge.u32 	%p9, %r4, %r27;
	setp.ge.u32 	%p10, %r5, %r28;
	or.pred  	%p11, %p9, %p10;
	@%p11 bra 	$L__BB1_9;
	mad.lo.s32 	%r48, %r28, %r4, %r5;
	cvta.to.global.u64 	%rd10, %rd3;
	mul.wide.u32 	%rd11, %r48, 4;
	add.s64 	%rd12, %rd10, %rd11;
	ld.global.f32 	%f61, [%rd12];
	mul.f32 	%f62, %f9, %f61;
	fma.rn.f32 	%f63, %f8, %f67, %f62;
	st.global.f32 	[%rd12], %f63;
$L__BB1_9:
	ret;

}


// ===== COMPILED SASS (sm_100) =====

	.target	sm_100

	.elftype	@"ET_EXEC"


//--------------------- .note.nv.tkinfo           --------------------------
	.section	.note.nv.tkinfo,"",@"SHT_NOTE"
	.sectionflags	@"SHF_NOTE_NV_TKINFO"
	.tkinfo
        /*0018*/ 	.word	0x00000002
        /*0030*/ 	.string	""
        /*0030*/ 	.string	"ptxas"
        /*0030*/ 	.string	"Cuda compilation tools, release 13.0, V13.0.88"
        /*0030*/ 	.string	"Build cuda_13.0.r13.0/compiler.36424714_0"
        /*0030*/ 	.string	"-arch sm_100 -m 64 "



//--------------------- .note.nv.cuinfo           --------------------------
	.section	.note.nv.cuinfo,"",@"SHT_NOTE"
	.sectionflags	@"SHF_NOTE_NV_CUINFO"
        /*0018*/ 	.short	0x0002
        /*001a*/ 	.short	0x0064
        /*001c*/ 	.short	0x0082
	.zero		2


//--------------------- .nv.info                  --------------------------
	.section	.nv.info,"",@"SHT_CUDA_INFO"
	.align	4


	//----- nvinfo : EIATTR_REGCOUNT
	.align		4
        /*0000*/ 	.byte	0x04, 0x2f
        /*0002*/ 	.short	(.L_1 - .L_0)
	.align		4
.L_0:
        /*0004*/ 	.word	index@(_Z20gemm_cuda_ref_kernelIfEvPT_PKS0_S3_iiiS0_S0_)
        /*0008*/ 	.word	0x00000020


	//----- nvinfo : EIATTR_FRAME_SIZE
	.align		4
.L_1:
        /*000c*/ 	.byte	0x04, 0x11
        /*000e*/ 	.short	(.L_3 - .L_2)
	.align		4
.L_2:
        /*0010*/ 	.word	index@(_Z20gemm_cuda_ref_kernelIfEvPT_PKS0_S3_iiiS0_S0_)
        /*0014*/ 	.word	0x00000000


	//----- nvinfo : EIATTR_REGCOUNT
	.align		4
.L_3:
        /*0018*/ 	.byte	0x04, 0x2f
        /*001a*/ 	.short	(.L_5 - .L_4)
	.align		4
.L_4:
        /*001c*/ 	.word	index@(_Z17sgemm_cuda_kernelILi16EEvPfS0_S0_iiiff)
        /*0020*/ 	.word	0x00000020


	//----- nvinfo : EIATTR_FRAME_SIZE
	.align		4
.L_5:
        /*0024*/ 	.byte	0x04, 0x11
        /*0026*/ 	.short	(.L_7 - .L_6)
	.align		4
.L_6:
        /*0028*/ 	.word	index@(_Z17sgemm_cuda_kernelILi16EEvPfS0_S0_iiiff)
        /*002c*/ 	.word	0x00000000


	//----- nvinfo : EIATTR_MIN_STACK_SIZE
	.align		4
.L_7:
        /*0030*/ 	.byte	0x04, 0x12
        /*0032*/ 	.short	(.L_9 - .L_8)
	.align		4
.L_8:
        /*0034*/ 	.word	index@(_Z17sgemm_cuda_kernelILi16EEvPfS0_S0_iiiff)
        /*0038*/ 	.word	0x00000000


	//----- nvinfo : EIATTR_MIN_STACK_SIZE
	.align		4
.L_9:
        /*003c*/ 	.byte	0x04, 0x12
        /*003e*/ 	.short	(.L_11 - .L_10)
	.align		4
.L_10:
        /*0040*/ 	.word	index@(_Z20gemm_cuda_ref_kernelIfEvPT_PKS0_S3_iiiS0_S0_)
        /*0044*/ 	.word	0x00000000
.L_11:


//--------------------- .nv.compat                --------------------------
	.section	.nv.compat,"",@"SHT_CUDA_COMPAT_INFO"
	.align	4
        /*0000*/ 	.byte	0x02, 0x09, 0x00, 0x00, 0x02, 0x02, 0x01, 0x00, 0x02, 0x05, 0x05, 0x00, 0x03, 0x07, 0x01, 0x01
        /*0010*/ 	.byte	0x02, 0x03, 0x00, 0x00, 0x02, 0x06, 0x01, 0x00, 0x04, 0x0b, 0x08, 0x00, 0x09, 0x00, 0x00, 0x00
        /*0020*/ 	.byte	0x00, 0x00, 0x00, 0x00


//--------------------- .nv.info._Z17sgemm_cuda_kernelILi16EEvPfS0_S0_iiiff --------------------------
	.section	.nv.info._Z17sgemm_cuda_kernelILi16EEvPfS0_S0_iiiff,"",@"SHT_CUDA_INFO"
	.sectionflags	@""
	.align	4


	//----- nvinfo : EIATTR_CUDA_API_VERSION
	.align		4
        /*0000*/ 	.byte	0x04, 0x37
        /*0002*/ 	.short	(.L_13 - .L_12)
.L_12:
        /*0004*/ 	.word	0x00000082


	//----- nvinfo : EIATTR_KPARAM_INFO
	.align		4
.L_13:
        /*0008*/ 	.byte	0x04, 0x17
        /*000a*/ 	.short	(.L_15 - .L_14)
.L_14:
        /*000c*/ 	.word	0x00000000
        /*0010*/ 	.short	0x0007
        /*0012*/ 	.short	0x0028
        /*0014*/ 	.byte	0x00, 0xf0, 0x11, 0x00


	//----- nvinfo : EIATTR_KPARAM_INFO
	.align		4
.L_15:
        /*0018*/ 	.byte	0x04, 0x17
        /*001a*/ 	.short	(.L_17 - .L_16)
.L_16:
        /*001c*/ 	.word	0x00000000
        /*0020*/ 	.short	0x0006
        /*0022*/ 	.short	0x0024
        /*0024*/ 	.byte	0x00, 0xf0, 0x11, 0x00


	//----- nvinfo : EIATTR_KPARAM_INFO
	.align		4
.L_17:
        /*0028*/ 	.byte	0x04, 0x17
        /*002a*/ 	.short	(.L_19 - .L_18)
.L_18:
        /*002c*/ 	.word	0x00000000
        /*0030*/ 	.short	0x0005
        /*0032*/ 	.short	0x0020
        /*0034*/ 	.byte	0x00, 0xf0, 0x11, 0x00


	//----- nvinfo : EIATTR_KPARAM_INFO
	.align		4
.L_19:
        /*0038*/ 	.byte	0x04, 0x17
        /*003a*/ 	.short	(.L_21 - .L_20)
.L_20:
        /*003c*/ 	.word	0x00000000
        /*0040*/ 	.short	0x0004
        /*0042*/ 	.short	0x001c
        /*0044*/ 	.byte	0x00, 0xf0, 0x11, 0x00


	//----- nvinfo : EIATTR_KPARAM_INFO
	.align		4
.L_21:
        /*0048*/ 	.byte	0x04, 0x17
        /*004a*/ 	.short	(.L_23 - .L_22)
.L_22:
        /*004c*/ 	.word	0x00000000
        /*0050*/ 	.short	0x0003
        /*0052*/ 	.short	0x0018
        /*0054*/ 	.byte	0x00, 0xf0, 0x11, 0x00


	//----- nvinfo : EIATTR_KPARAM_INFO
	.align		4
.L_23:
        /*0058*/ 	.byte	0x04, 0x17
        /*005a*/ 	.short	(.L_25 - .L_24)
.L_24:
        /*005c*/ 	.word	0x00000000
        /*0060*/ 	.short	0x0002
        /*0062*/ 	.short	0x0010
        /*0064*/ 	.byte	0x00, 0xf5, 0x21, 0x00


	//----- nvinfo : EIATTR_KPARAM_INFO
	.align		4
.L_25:
        /*0068*/ 	.byte	0x04, 0x17
        /*006a*/ 	.short	(.L_27 - .L_26)
.L_26:
        /*006c*/ 	.word	0x00000000
        /*0070*/ 	.short	0x0001
        /*0072*/ 	.short	0x0008
        /*0074*/ 	.byte	0x00, 0xf5, 0x21, 0x00


	//----- nvinfo : EIATTR_KPARAM_INFO
	.align		4
.L_27:
        /*0078*/ 	.byte	0x04, 0x17
        /*007a*/ 	.short	(.L_29 - .L_28)
.L_28:
        /*007c*/ 	.word	0x00000000
        /*0080*/ 	.short	0x0000
        /*0082*/ 	.short	0x0000
        /*0084*/ 	.byte	0x00, 0xf5, 0x21, 0x00


	//----- nvinfo : EIATTR_SPARSE_MMA_MASK
	.align		4
.L_29:
        /*0088*/ 	.byte	0x03, 0x50
        /*008a*/ 	.short	0x0000


	//----- nvinfo : EIATTR_MAXREG_COUNT
	.align		4
        /*008c*/ 	.byte	0x03, 0x1b
        /*008e*/ 	.short	0x00ff


	//----- nvinfo : EIATTR_NUM_BARRIERS
	.align		4
        /*0090*/ 	.byte	0x02, 0x4c
        /*0092*/ 	.byte	0x01
	.zero		1


	//----- nvinfo : EIATTR_MERCURY_ISA_VERSION
	.align		4
        /*0094*/ 	.byte	0x03, 0x5f
        /*0096*/ 	.short	0x0101


	//----- nvinfo : EIATTR_VRC_CTA_INIT_COUNT
	.align		4
        /*0098*/ 	.byte	0x02, 0x4a
	.zero		1
	.zero		1


	//----- nvinfo : EIATTR_EXIT_INSTR_OFFSETS
	.align		4
        /*009c*/ 	.byte	0x04, 0x1c
        /*009e*/ 	.short	(.L_31 - .L_30)


	//   ....[0]....
.L_30:
        /*00a0*/ 	.word	0x00000630


	//   ....[1]....
        /*00a4*/ 	.word	0x000006d0


	//----- nvinfo : EIATTR_CBANK_PARAM_SIZE
	.align		4
.L_31:
        /*00a8*/ 	.byte	0x03, 0x19
        /*00aa*/ 	.short	0x002c


	//----- nvinfo : EIATTR_PARAM_CBANK
	.align		4
        /*00ac*/ 	.byte	0x04, 0x0a
        /*00ae*/ 	.short	(.L_33 - .L_32)
	.align		4
.L_32:
        /*00b0*/ 	.word	index@(.nv.constant0._Z17sgemm_cuda_kernelILi16EEvPfS0_S0_iiiff)
        /*00b4*/ 	.short	0x0380
        /*00b6*/ 	.short	0x002c


	//----- nvinfo : EIATTR_SW_WAR
	.align		4
.L_33:
        /*00b8*/ 	.byte	0x04, 0x36
        /*00ba*/ 	.short	(.L_35 - .L_34)
.L_34:
        /*00bc*/ 	.word	0x00000008
.L_35:


//--------------------- .nv.info._Z20gemm_cuda_ref_kernelIfEvPT_PKS0_S3_iiiS0_S0_ --------------------------
	.section	.nv.info._Z20gemm_cuda_ref_kernelIfEvPT_PKS0_S3_iiiS0_S0_,"",@"SHT_CUDA_INFO"
	.sectionflags	@""
	.align	4


	//----- nvinfo : EIATTR_CUDA_API_VERSION
	.align		4
        /*0000*/ 	.byte	0x04, 0x37
        /*0002*/ 	.short	(.L_37 - .L_36)
.L_36:
        /*0004*/ 	.word	0x00000082


	//----- nvinfo : EIATTR_KPARAM_INFO
	.align		4
.L_37:
        /*0008*/ 	.byte	0x04, 0x17
        /*000a*/ 	.short	(.L_39 - .L_38)
.L_38:
        /*000c*/ 	.word	0x00000000
        /*0010*/ 	.short	0x0007
        /*0012*/ 	.short	0x0028
        /*0014*/ 	.byte	0x00, 0xf0, 0x11, 0x00


	//----- nvinfo : EIATTR_KPARAM_INFO
	.align		4
.L_39:
        /*0018*/ 	.byte	0x04, 0x17
        /*001a*/ 	.short	(.L_41 - .L_40)
.L_40:
        /*001c*/ 	.word	0x00000000
        /*0020*/ 	.short	0x0006
        /*0022*/ 	.short	0x0024
        /*0024*/ 	.byte	0x00, 0xf0, 0x11, 0x00


	//----- nvinfo : EIATTR_KPARAM_INFO
	.align		4
.L_41:
        /*0028*/ 	.byte	0x04, 0x17
        /*002a*/ 	.short	(.L_43 - .L_42)
.L_42:
        /*002c*/ 	.word	0x00000000
        /*0030*/ 	.short	0x0005
        /*0032*/ 	.short	0x0020
        /*0034*/ 	.byte	0x00, 0xf0, 0x11, 0x00


	//----- nvinfo : EIATTR_KPARAM_INFO
	.align		4
.L_43:
        /*0038*/ 	.byte	0x04, 0x17
        /*003a*/ 	.short	(.L_45 - .L_44)
.L_44:
        /*003c*/ 	.word	0x00000000
        /*0040*/ 	.short	0x0004
        /*0042*/ 	.short	0x001c
        /*0044*/ 	.byte	0x00, 0xf0, 0x11, 0x00


	//----- nvinfo : EIATTR_KPARAM_INFO
	.align		4
.L_45:
        /*0048*/ 	.byte	0x04, 0x17
        /*004a*/ 	.short	(.L_47 - .L_46)
.L_46:
        /*004c*/ 	.word	0x00000000
        /*0050*/ 	.short	0x0003
        /*0052*/ 	.short	0x0018
        /*0054*/ 	.byte	0x00, 0xf0, 0x11, 0x00


	//----- nvinfo : EIATTR_KPARAM_INFO
	.align		4
.L_47:
        /*0058*/ 	.byte	0x04, 0x17
        /*005a*/ 	.short	(.L_49 - .L_48)
.L_48:
        /*005c*/ 	.word	0x00000000
        /*0060*/ 	.short	0x0002
        /*0062*/ 	.short	0x0010
        /*0064*/ 	.byte	0x00, 0xf5, 0x21, 0x00


	//----- nvinfo : EIATTR_KPARAM_INFO
	.align		4
.L_49:
        /*0068*/ 	.byte	0x04, 0x17
        /*006a*/ 	.short	(.L_51 - .L_50)
.L_50:
        /*006c*/ 	.word	0x00000000
        /*0070*/ 	.short	0x0001
        /*0072*/ 	.short	0x0008
        /*0074*/ 	.byte	0x00, 0xf5, 0x21, 0x00


	//----- nvinfo : EIATTR_KPARAM_INFO
	.align		4
.L_51:
        /*0078*/ 	.byte	0x04, 0x17
        /*007a*/ 	.short	(.L_53 - .L_52)
.L_52:
        /*007c*/ 	.word	0x00000000
        /*0080*/ 	.short	0x0000
        /*0082*/ 	.short	0x0000
        /*0084*/ 	.byte	0x00, 0xf5, 0x21, 0x00


	//----- nvinfo : EIATTR_SPARSE_MMA_MASK
	.align		4
.L_53:
        /*0088*/ 	.byte	0x03, 0x50
        /*008a*/ 	.short	0x0000


	//----- nvinfo : EIATTR_MAXREG_COUNT
	.align		4
        /*008c*/ 	.byte	0x03, 0x1b
        /*008e*/ 	.short	0x00ff


	//----- nvinfo : EIATTR_MERCURY_ISA_VERSION
	.align		4
        /*0090*/ 	.byte	0x03, 0x5f
        /*0092*/ 	.short	0x0101


	//----- nvinfo : EIATTR_VRC_CTA_INIT_COUNT
	.align		4
        /*0094*/ 	.byte	0x02, 0x4a
	.zero		1
	.zero		1


	//----- nvinfo : EIATTR_EXIT_INSTR_OFFSETS
	.align		4
        /*0098*/ 	.byte	0x04, 0x1c
        /*009a*/ 	.short	(.L_55 - .L_54)


	//   ....[0]....
.L_54:
        /*009c*/ 	.word	0x000000a0


	//   ....[1]....
        /*00a0*/ 	.word	0x00000ab0


	//----- nvinfo : EIATTR_CBANK_PARAM_SIZE
	.align		4
.L_55:
        /*00a4*/ 	.byte	0x03, 0x19
        /*00a6*/ 	.short	0x002c


	//----- nvinfo : EIATTR_PARAM_CBANK
	.align		4
        /*00a8*/ 	.byte	0x04, 0x0a
        /*00aa*/ 	.short	(.L_57 - .L_56)
	.align		4
.L_56:
        /*00ac*/ 	.word	index@(.nv.constant0._Z20gemm_cuda_ref_kernelIfEvPT_PKS0_S3_iiiS0_S0_)
        /*00b0*/ 	.short	0x0380
        /*00b2*/ 	.short	0x002c


	//----- nvinfo : EIATTR_SW_WAR
	.align		4
.L_57:
        /*00b4*/ 	.byte	0x04, 0x36
        /*00b6*/ 	.short	(.L_59 - .L_58)
.L_58:
        /*00b8*/ 	.word	0x00000008
.L_59:


//--------------------- .nv.callgraph             --------------------------
	.section	.nv.callgraph,"",@"SHT_CUDA_CALLGRAPH"
	.align	4
	.sectionentsize	8
	.align		4
        /*0000*/ 	.word	0x00000000
	.align		4
        /*0004*/ 	.word	0xffffffff
	.align		4
        /*0008*/ 	.word	0x00000000
	.align		4
        /*000c*/ 	.word	0xfffffffe
	.align		4
        /*0010*/ 	.word	0x00000000
	.align		4
        /*0014*/ 	.word	0xfffffffd
	.align		4
        /*0018*/ 	.word	0x00000000
	.align		4
        /*001c*/ 	.word	0xfffffffc


//--------------------- .text._Z17sgemm_cuda_kernelILi16EEvPfS0_S0_iiiff --------------------------
	.section	.text._Z17sgemm_cuda_kernelILi16EEvPfS0_S0_iiiff,"ax",@progbits
	.align	128
        .global         _Z17sgemm_cuda_kernelILi16EEvPfS0_S0_iiiff
        .type           _Z17sgemm_cuda_kernelILi16EEvPfS0_S0_iiiff,@function
        .size           _Z17sgemm_cuda_kernelILi16EEvPfS0_S0_iiiff,(.L_x_8 - _Z17sgemm_cuda_kernelILi16EEvPfS0_S0_iiiff)
        .other          _Z17sgemm_cuda_kernelILi16EEvPfS0_S0_iiiff,@"STO_CUDA_ENTRY STV_DEFAULT"
_Z17sgemm_cuda_kernelILi16EEvPfS0_S0_iiiff:
.text._Z17sgemm_cuda_kernelILi16EEvPfS0_S0_iiiff:
[----:B------:R-:W-:Y:S01]  /*0000*/  LDC R1, c[0x0][0x37c] ;  /* 0x0000df00ff017b82 */ /* 0x000fe20000000800 */
[----:B------:R-:W0:Y:S01]  /*0010*/  S2R R18, SR_TID.Y ;  /* 0x0000000000127919 */ /* 0x000e220000002200 */
[----:B------:R-:W1:Y:S01]  /*0020*/  LDCU UR7, c[0x0][0x3a0] ;  /* 0x00007400ff0777ac */ /* 0x000e620008000800 */
[----:B------:R-:W-:Y:S01]  /*0030*/  HFMA2 R23, -RZ, RZ, 0, 0 ;  /* 0x00000000ff177431 */ /* 0x000fe200000001ff */
[----:B------:R-:W0:Y:S01]  /*0040*/  S2R R3, SR_CTAID.Y ;  /* 0x0000000000037919 */ /* 0x000e220000002600 */
[----:B------:R-:W2:Y:S01]  /*0050*/  LDCU.64 UR8, c[0x0][0x358] ;  /* 0x00006b00ff0877ac */ /* 0x000ea20008000a00 */
[----:B------:R-:W3:Y:S01]  /*0060*/  S2R R13, SR_TID.X ;  /* 0x00000000000d7919 */ /* 0x000ee20000002100 */
[----:B------:R-:W3:Y:S01]  /*0070*/  S2R R0, SR_CTAID.X ;  /* 0x0000000000007919 */ /* 0x000ee20000002500 */
[----:B-1----:R-:W-:Y:S01]  /*0080*/  UISETP.GE.AND UP0, UPT, UR7, 0x1, UPT ;  /* 0x000000010700788c */ /* 0x002fe2000bf06270 */
[----:B0-----:R-:W-:Y:S02]  /*0090*/  LEA R2, R3, R18, 0x4 ;  /* 0x0000001203027211 */ /* 0x001fe400078e20ff */
[----:B---3--:R-:W-:-:S06]  /*00a0*/  LEA R3, R0, R13, 0x4 ;  /* 0x0000000d00037211 */ /* 0x008fcc00078e20ff */
[----:B--2---:R-:W-:Y:S05]  /*00b0*/  BRA.U !UP0, `(.L_x_0) ;  /* 0x0000000508507547 */ /* 0x004fea000b800000 */
[----:B------:R-:W0:Y:S01]  /*00c0*/  S2UR UR6, SR_CgaCtaId ;  /* 0x00000000000679c3 */ /* 0x000e220000008800 */
[----:B------:R-:W1:Y:S01]  /*00d0*/  LDCU UR10, c[0x0][0x39c] ;  /* 0x00007380ff0a77ac */ /* 0x000e620008000800 */
[----:B------:R-:W-:Y:S01]  /*00e0*/  MOV R23, RZ ;  /* 0x000000ff00177202 */ /* 0x000fe20000000f00 */
[--C-:B------:R-:W-:Y:S01]  /*00f0*/  IMAD R12, R2, UR7, R13.reuse ;  /* 0x00000007020c7c24 */ /* 0x100fe2000f8e020d */
[----:B------:R-:W-:Y:S01]  /*0100*/  UMOV UR4, 0x400 ;  /* 0x0000040000047882 */ /* 0x000fe20000000000 */
[----:B------:R-:W2:Y:S03]  /*0110*/  LDCU UR12, c[0x0][0x3a0] ;  /* 0x00007400ff0c77ac */ /* 0x000ea60008000800 */
[----:B------:R-:W3:Y:S01]  /*0120*/  LDC R14, c[0x0][0x39c] ;  /* 0x0000e700ff0e7b82 */ /* 0x000ee20000000800 */
[----:B------:R-:W-:Y:S01]  /*0130*/  UIADD3 UR5, UPT, UPT, UR4, 0x800, URZ ;  /* 0x0000080004057890 */ /* 0x000fe2000fffe0ff */
[----:B------:R-:W4:Y:S01]  /*0140*/  LDCU UR11, c[0x0][0x398] ;  /* 0x00007300ff0b77ac */ /* 0x000f220008000800 */
[----:B-1----:R-:W-:Y:S01]  /*0150*/  IMAD R19, R18, UR10, R13 ;  /* 0x0000000a12137c24 */ /* 0x002fe2000f8e020d */
[----:B0-----:R-:W-:-:S04]  /*0160*/  ULEA UR4, UR6, UR4, 0x18 ;  /* 0x0000000406047291 */ /* 0x001fc8000f8ec0ff */
[----:B------:R-:W-:Y:S01]  /*0170*/  LEA R19, R0, R19, 0x4 ;  /* 0x0000001300137211 */ /* 0x000fe200078e20ff */
[----:B------:R-:W-:Y:S01]  /*0180*/  ULEA UR5, UR6, UR5, 0x18 ;  /* 0x0000000506057291 */ /* 0x000fe2000f8ec0ff */
[----:B------:R-:W-:Y:S02]  /*0190*/  MOV R0, RZ ;  /* 0x000000ff00007202 */ /* 0x000fe40000000f00 */
[C---:B------:R-:W-:Y:S01]  /*01a0*/  LEA R16, R18.reuse, UR4, 0x6 ;  /* 0x0000000412107c11 */ /* 0x040fe2000f8e30ff */
[----:B------:R-:W-:Y:S02]  /*01b0*/  UMOV UR4, URZ ;  /* 0x000000ff00047c82 */ /* 0x000fe40008000000 */
[C---:B------:R-:W-:Y:S01]  /*01c0*/  LEA R17, R13.reuse, UR5, 0x2 ;  /* 0x000000050d117c11 */ /* 0x040fe2000f8e10ff */
[----:B------:R-:W-:Y:S01]  /*01d0*/  UMOV UR5, 0x1 ;  /* 0x0000000100057882 */ /* 0x000fe20000000000 */
[----:B------:R-:W-:Y:S02]  /*01e0*/  LEA R21, R13, R16, 0x2 ;  /* 0x000000100d157211 */ /* 0x000fe400078e10ff */
[----:B--2-4-:R-:W-:-:S07]  /*01f0*/  LEA R15, R18, R17, 0x6 ;  /* 0x00000011120f7211 */ /* 0x014fce00078e30ff */
.L_x_1:
[----:B------:R-:W-:Y:S01]  /*0200*/  ISETP.GE.AND P1, PT, R13, UR12, PT ;  /* 0x0000000c0d007c0c */ /* 0x000fe2000bf26270 */
[----:B------:R-:W-:Y:S01]  /*0210*/  HFMA2 R24, -RZ, RZ, 0, 0 ;  /* 0x00000000ff187431 */ /* 0x000fe200000001ff */
[----:B------:R-:W-:Y:S02]  /*0220*/  ISETP.GE.AND P0, PT, R18, UR12, PT ;  /* 0x0000000c12007c0c */ /* 0x000fe4000bf06270 */
[----:B------:R-:W-:Y:S02]  /*0230*/  ISETP.GE.U32.OR P1, PT, R2, UR11, P1 ;  /* 0x0000000b02007c0c */ /* 0x000fe40008f26470 */
[----:B---3--:R-:W-:Y:S02]  /*0240*/  ISETP.GE.U32.OR P0, PT, R3, R14, P0 ;  /* 0x0000000e0300720c */ /* 0x008fe40000706470 */
[----:B------:R-:W-:-:S09]  /*0250*/  MOV R20, RZ ;  /* 0x000000ff00147202 */ /* 0x000fd20000000f00 */
[----:B------:R-:W0:Y:S08]  /*0260*/  @!P1 LDC.64 R6, c[0x0][0x388] ;  /* 0x0000e200ff069b82 */ /* 0x000e300000000a00 */
[----:B------:R-:W1:Y:S01]  /*0270*/  @!P0 LDC.64 R4, c[0x0][0x390] ;  /* 0x0000e400ff048b82 */ /* 0x000e620000000a00 */
[----:B0-----:R-:W-:-:S05]  /*0280*/  @!P1 IMAD.WIDE.U32 R6, R12, 0x4, R6 ;  /* 0x000000040c069825 */ /* 0x001fca00078e0006 */
[----:B------:R-:W2:Y:S01]  /*0290*/  @!P1 LDG.E R20, desc[UR8][R6.64] ;  /* 0x0000000806149981 */ /* 0x000ea2000c1e1900 */
[----:B-1----:R-:W-:-:S05]  /*02a0*/  @!P0 IMAD.WIDE.U32 R4, R19, 0x4, R4 ;  /* 0x0000000413048825 */ /* 0x002fca00078e0004 */
[----:B------:R-:W3:Y:S01]  /*02b0*/  @!P0 LDG.E R24, desc[UR8][R4.64] ;  /* 0x0000000804188981 */ /* 0x000ee2000c1e1900 */
[C---:B------:R-:W-:Y:S02]  /*02c0*/  LEA R27, R0.reuse, R21, 0xa ;  /* 0x00000015001b7211 */ /* 0x040fe400078e50ff */
[----:B------:R-:W-:Y:S01]  /*02d0*/  LEA R26, R0, R15, 0xa ;  /* 0x0000000f001a7211 */ /* 0x000fe200078e50ff */
[----:B------:R-:W-:-:S04]  /*02e0*/  USHF.L.U32 UR6, UR5, 0xa, URZ ;  /* 0x0000000a05067899 */ /* 0x000fc800080006ff */
[----:B------:R-:W-:Y:S02]  /*02f0*/  ULOP3.LUT UR6, UR6, 0x400, URZ, 0x3c, !UPT ;  /* 0x0000040006067892 */ /* 0x000fe4000f8e3cff */
[----:B------:R-:W-:-:S04]  /*0300*/  UIADD3 UR4, UPT, UPT, UR4, 0x10, URZ ;  /* 0x0000001004047890 */ /* 0x000fc8000fffe0ff */
[----:B------:R-:W-:Y:S01]  /*0310*/  UISETP.GE.AND UP0, UPT, UR4, UR12, UPT ;  /* 0x0000000c0400728c */ /* 0x000fe2000bf06270 */
[----:B------:R-:W-:Y:S02]  /*0320*/  LOP3.LUT R0, R0, 0x1, RZ, 0x3c, !PT ;  /* 0x0000000100007812 */ /* 0x000fe400078e3cff */
[----:B------:R-:W-:Y:S02]  /*0330*/  IADD3 R18, PT, PT, R18, 0x10, RZ ;  /* 0x0000001012127810 */ /* 0x000fe40007ffe0ff */
[----:B------:R-:W-:Y:S02]  /*0340*/  IADD3 R13, PT, PT, R13, 0x10, RZ ;  /* 0x000000100d0d7810 */ /* 0x000fe40007ffe0ff */
[----:B------:R-:W-:Y:S02]  /*0350*/  IADD3 R12, PT, PT, R12, 0x10, RZ ;  /* 0x000000100c0c7810 */ /* 0x000fe40007ffe0ff */
[----:B------:R-:W-:Y:S01]  /*0360*/  LEA R19, R14, R19, 0x4 ;  /* 0x000000130e137211 */ /* 0x000fe200078e20ff */
[----:B------:R-:W-:Y:S01]  /*0370*/  ULOP3.LUT UR5, UR5, 0x1, URZ, 0x3c, !UPT ;  /* 0x0000000105057892 */ /* 0x000fe2000f8e3cff */
[----:B--2---:R-:W-:Y:S04]  /*0380*/  STS [R27], R20 ;  /* 0x000000141b007388 */ /* 0x004fe80000000800 */
[----:B---3--:R-:W-:Y:S01]  /*0390*/  STS [R26], R24 ;  /* 0x000000181a007388 */ /* 0x008fe20000000800 */
[----:B------:R-:W-:Y:S06]  /*03a0*/  BAR.SYNC.DEFER_BLOCKING 0x0 ;  /* 0x0000000000007b1d */ /* 0x000fec0000010000 */
[----:B------:R-:W-:Y:S04]  /*03b0*/  LDS R28, [R17+UR6] ;  /* 0x00000006111c7984 */ /* 0x000fe80008000800 */
[----:B------:R-:W0:Y:S04]  /*03c0*/  LDS.128 R8, [R16+UR6] ;  /* 0x0000000610087984 */ /* 0x000e280008000c00 */
[----:B------:R-:W1:Y:S04]  /*03d0*/  LDS R27, [R17+UR6+0x40] ;  /* 0x00004006111b7984 */ /* 0x000e680008000800 */
[----:B------:R-:W2:Y:S04]  /*03e0*/  LDS R29, [R17+UR6+0x80] ;  /* 0x00008006111d7984 */ /* 0x000ea80008000800 */
[----:B------:R-:W3:Y:S04]  /*03f0*/  LDS R22, [R17+UR6+0xc0] ;  /* 0x0000c00611167984 */ /* 0x000ee80008000800 */
[----:B------:R-:W-:Y:S04]  /*0400*/  LDS R25, [R17+UR6+0x100] ;  /* 0x0001000611197984 */ /* 0x000fe80008000800 */
[----:B------:R-:W4:Y:S04]  /*0410*/  LDS.128 R4, [R16+UR6+0x10] ;  /* 0x0000100610047984 */ /* 0x000f280008000c00 */
[----:B------:R-:W5:Y:S04]  /*0420*/  LDS R20, [R17+UR6+0x140] ;  /* 0x0001400611147984 */ /* 0x000f680008000800 */
[----:B------:R-:W-:Y:S04]  /*0430*/  LDS R24, [R17+UR6+0x1c0] ;  /* 0x0001c00611187984 */ /* 0x000fe80008000800 */
[----:B------:R-:W-:Y:S01]  /*0440*/  LDS R26, [R17+UR6+0x380] ;  /* 0x00038006111a7984 */ /* 0x000fe20008000800 */
[----:B0-----:R-:W-:-:S03]  /*0450*/  FFMA R8, R8, R28, R23 ;  /* 0x0000001c08087223 */ /* 0x001fc60000000017 */
[----:B------:R-:W-:Y:S01]  /*0460*/  LDS R23, [R17+UR6+0x200] ;  /* 0x0002000611177984 */ /* 0x000fe20008000800 */
[----:B-1----:R-:W-:-:S03]  /*0470*/  FFMA R8, R27, R9, R8 ;  /* 0x000000091b087223 */ /* 0x002fc60000000008 */
[----:B------:R-:W0:Y:S01]  /*0480*/  LDS R27, [R17+UR6+0x180] ;  /* 0x00018006111b7984 */ /* 0x000e220008000800 */
[----:B--2---:R-:W-:-:S04]  /*0490*/  FFMA R29, R29, R10, R8 ;  /* 0x0000000a1d1d7223 */ /* 0x004fc80000000008 */
[----:B---3--:R-:W-:Y:S02]  /*04a0*/  FFMA R29, R22, R11, R29 ;  /* 0x0000000b161d7223 */ /* 0x008fe4000000001d */
[----:B------:R-:W1:Y:S04]  /*04b0*/  LDS.128 R8, [R16+UR6+0x20] ;  /* 0x0000200610087984 */ /* 0x000e680008000c00 */
[----:B------:R-:W2:Y:S01]  /*04c0*/  LDS R22, [R17+UR6+0x240] ;  /* 0x0002400611167984 */ /* 0x000ea20008000800 */
[----:B----4-:R-:W-:-:S04]  /*04d0*/  FFMA R25, R4, R25, R29 ;  /* 0x0000001904197223 */ /* 0x010fc8000000001d */
[----:B-----5:R-:W-:Y:S02]  /*04e0*/  FFMA R20, R20, R5, R25 ;  /* 0x0000000514147223 */ /* 0x020fe40000000019 */
[----:B------:R-:W3:Y:S02]  /*04f0*/  LDS R25, [R17+UR6+0x280] ;  /* 0x0002800611197984 */ /* 0x000ee40008000800 */
[----:B0-----:R-:W-:Y:S02]  /*0500*/  FFMA R27, R27, R6, R20 ;  /* 0x000000061b1b7223 */ /* 0x001fe40000000014 */
[----:B------:R-:W0:Y:S02]  /*0510*/  LDS R20, [R17+UR6+0x2c0] ;  /* 0x0002c00611147984 */ /* 0x000e240008000800 */
[----:B------:R-:W-:Y:S02]  /*0520*/  FFMA R29, R24, R7, R27 ;  /* 0x00000007181d7223 */ /* 0x000fe4000000001b */
[----:B------:R-:W-:Y:S04]  /*0530*/  LDS R27, [R17+UR6+0x300] ;  /* 0x00030006111b7984 */ /* 0x000fe80008000800 */
[----:B------:R-:W4:Y:S01]  /*0540*/  LDS.128 R4, [R16+UR6+0x30] ;  /* 0x0000300610047984 */ /* 0x000f220008000c00 */
[----:B-1----:R-:W-:-:S03]  /*0550*/  FFMA R23, R8, R23, R29 ;  /* 0x0000001708177223 */ /* 0x002fc6000000001d */
[----:B------:R-:W1:Y:S01]  /*0560*/  LDS R8, [R17+UR6+0x340] ;  /* 0x0003400611087984 */ /* 0x000e620008000800 */
[----:B--2---:R-:W-:-:S03]  /*0570*/  FFMA R24, R22, R9, R23 ;  /* 0x0000000916187223 */ /* 0x004fc60000000017 */
[----:B------:R-:W2:Y:S01]  /*0580*/  LDS R22, [R17+UR6+0x3c0] ;  /* 0x0003c00611167984 */ /* 0x000ea20008000800 */
[----:B---3--:R-:W-:-:S04]  /*0590*/  FFMA R25, R25, R10, R24 ;  /* 0x0000000a19197223 */ /* 0x008fc80000000018 */
[----:B0-----:R-:W-:-:S04]  /*05a0*/  FFMA R11, R20, R11, R25 ;  /* 0x0000000b140b7223 */ /* 0x001fc80000000019 */
[----:B----4-:R-:W-:-:S04]  /*05b0*/  FFMA R11, R4, R27, R11 ;  /* 0x0000001b040b7223 */ /* 0x010fc8000000000b */
[----:B-1----:R-:W-:-:S04]  /*05c0*/  FFMA R5, R8, R5, R11 ;  /* 0x0000000508057223 */ /* 0x002fc8000000000b */
[----:B------:R-:W-:-:S04]  /*05d0*/  FFMA R5, R26, R6, R5 ;  /* 0x000000061a057223 */ /* 0x000fc80000000005 */
[----:B--2---:R-:W-:Y:S01]  /*05e0*/  FFMA R23, R22, R7, R5 ;  /* 0x0000000716177223 */ /* 0x004fe20000000005 */
[----:B------:R-:W-:Y:S06]  /*05f0*/  BRA.U !UP0, `(.L_x_1) ;  /* 0xfffffffd08007547 */ /* 0x000fec000b83ffff */
.L_x_0:
[----:B------:R-:W0:Y:S02]  /*0600*/  LDCU.64 UR6, c[0x0][0x398] ;  /* 0x00007300ff0677ac */ /* 0x000e240008000a00 */
[----:B0-----:R-:W-:-:S04]  /*0610*/  ISETP.GE.U32.AND P0, PT, R3, UR7, PT ;  /* 0x0000000703007c0c */ /* 0x001fc8000bf06070 */
[----:B------:R-:W-:-:S13]  /*0620*/  ISETP.GE.U32.OR P0, PT, R2, UR6, P0 ;  /* 0x0000000602007c0c */ /* 0x000fda0008706470 */
[----:B------:R-:W-:Y:S05]  /*0630*/  @P0 EXIT ;  /* 0x000000000000094d */ /* 0x000fea0003800000 */
[----:B------:R-:W0:Y:S01]  /*0640*/  LDC.64 R4, c[0x0][0x380] ;  /* 0x0000e000ff047b82 */ /* 0x000e220000000a00 */
[----:B------:R-:W-:Y:S01]  /*0650*/  IMAD R3, R2, UR7, R3 ;  /* 0x0000000702037c24 */ /* 0x000fe2000f8e0203 */
[----:B------:R-:W1:Y:S01]  /*0660*/  LDCU UR4, c[0x0][0x3a8] ;  /* 0x00007500ff0477ac */ /* 0x000e620008000800 */
[----:B------:R-:W2:Y:S02]  /*0670*/  LDCU UR5, c[0x0][0x3a4] ;  /* 0x00007480ff0577ac */ /* 0x000ea40008000800 */
[----:B0-----:R-:W-:-:S05]  /*0680*/  IMAD.WIDE.U32 R2, R3, 0x4, R4 ;  /* 0x0000000403027825 */ /* 0x001fca00078e0004 */
[----:B------:R-:W1:Y:S02]  /*0690*/  LDG.E R0, desc[UR8][R2.64] ;  /* 0x0000000802007981 */ /* 0x000e64000c1e1900 */
[----:B-1----:R-:W-:-:S04]  /*06a0*/  FMUL R0, R0, UR4 ;  /* 0x0000000400007c20 */ /* 0x002fc80008400000 */
[----:B--2---:R-:W-:-:S05]  /*06b0*/  FFMA R23, R23, UR5, R0 ;  /* 0x0000000517177c23 */ /* 0x004fca0008000000 */
[----:B------:R-:W-:Y:S01]  /*06c0*/  STG.E desc[UR8][R2.64], R23 ;  /* 0x0000001702007986 */ /* 0x000fe2000c101908 */
[----:B------:R-:W-:Y:S05]  /*06d0*/  EXIT ;  /* 0x000000000000794d */ /* 0x000fea0003800000 */
.L_x_2:
[----:B------:R-:W-:-:S00]  /*06e0*/  BRA `(.L_x_2) ;  /* 0xfffffffc00fc7947 */ /* 0x000fc0000383ffff */
[----:B------:R-:W-:-:S00]  /*06f0*/  NOP ;  /* 0x0000000000007918 */ /* 0x000fc00000000000 */
        /* <DEDUP_REMOVED lines=8> */
.L_x_8:


//--------------------- .text._Z20gemm_cuda_ref_kernelIfEvPT_PKS0_S3_iiiS0_S0_ --------------------------
	.section	.text._Z20gemm_cuda_ref_kernelIfEvPT_PKS0_S3_iiiS0_S0_,"ax",@progbits
	.align	128
        .global         _Z20gemm_cuda_ref_kernelIfEvPT_PKS0_S3_iiiS0_S0_
        .type           _Z20gemm_cuda_ref_kernelIfEvPT_PKS0_S3_iiiS0_S0_,@function
        .size           _Z20gemm_cuda_ref_kernelIfEvPT_PKS0_S3_iiiS0_S0_,(.L_x_9 - _Z20gemm_cuda_ref_kernelIfEvPT_PKS0_S3_iiiS0_S0_)
        .other          _Z20gemm_cuda_ref_kernelIfEvPT_PKS0_S3_iiiS0_S0_,@"STO_CUDA_ENTRY STV_DEFAULT"
_Z20gemm_cuda_ref_kernelIfEvPT_PKS0_S3_iiiS0_S0_:
.text._Z20gemm_cuda_ref_kernelIfEvPT_PKS0_S3_iiiS0_S0_:
[----:B------:R-:W-:Y:S01]  /*0000*/  LDC R1, c[0x0][0x37c] ;  /* 0x0000df00ff017b82 */ /* 0x000fe20000000800 */
[----:B------:R-:W0:Y:S07]  /*0010*/  S2R R9, SR_CTAID.X ;  /* 0x0000000000097919 */ /* 0x000e2e0000002500 */
[----:B------:R-:W1:Y:S01]  /*0020*/  LDC.64 R4, c[0x0][0x398] ;  /* 0x0000e600ff047b82 */ /* 0x000e620000000a00 */
[----:B------:R-:W0:Y:S01]  /*0030*/  S2R R8, SR_TID.X ;  /* 0x0000000000087919 */ /* 0x000e220000002100 */
[----:B------:R-:W2:Y:S01]  /*0040*/  S2R R3, SR_CTAID.Y ;  /* 0x0000000000037919 */ /* 0x000ea20000002600 */
[----:B------:R-:W2:Y:S01]  /*0050*/  S2R R2, SR_TID.Y ;  /* 0x0000000000027919 */ /* 0x000ea20000002200 */
[----:B0-----:R-:W-:-:S04]  /*0060*/  LEA R0, R9, R8, 0x5 ;  /* 0x0000000809007211 */ /* 0x001fc800078e28ff */
[----:B-1----:R-:W-:Y:S02]  /*0070*/  ISETP.GE.U32.AND P0, PT, R0, R5, PT ;  /* 0x000000050000720c */ /* 0x002fe40003f06070 */
[----:B--2---:R-:W-:-:S04]  /*0080*/  LEA R3, R3, R2, 0x5 ;  /* 0x0000000203037211 */ /* 0x004fc800078e28ff */
[----:B------:R-:W-:-:S13]  /*0090*/  ISETP.GE.U32.OR P0, PT, R3, R4, P0 ;  /* 0x000000040300720c */ /* 0x000fda0000706470 */
[----:B------:R-:W-:Y:S05]  /*00a0*/  @P0 EXIT ;  /* 0x000000000000094d */ /* 0x000fea0003800000 */
[----:B------:R-:W0:Y:S01]  /*00b0*/  LDC R2, c[0x0][0x3a0] ;  /* 0x0000e800ff027b82 */ /* 0x000e220000000800 */
[----:B------:R-:W1:Y:S01]  /*00c0*/  LDCU.64 UR4, c[0x0][0x358] ;  /* 0x00006b00ff0477ac */ /* 0x000e620008000a00 */
[----:B------:R-:W-:Y:S01]  /*00d0*/  HFMA2 R25, -RZ, RZ, 0, 0 ;  /* 0x00000000ff197431 */ /* 0x000fe200000001ff */
[----:B0-----:R-:W-:-:S13]  /*00e0*/  ISETP.GE.AND P0, PT, R2, 0x1, PT ;  /* 0x000000010200780c */ /* 0x001fda0003f06270 */
[----:B-1----:R-:W-:Y:S05]  /*00f0*/  @!P0 BRA `(.L_x_3) ;  /* 0x0000000800488947 */ /* 0x002fea0003800000 */
[C---:B------:R-:W-:Y:S02]  /*0100*/  ISETP.GE.U32.AND P1, PT, R2.reuse, 0x8, PT ;  /* 0x000000080200780c */ /* 0x040fe40003f26070 */
[----:B------:R-:W-:Y:S02]  /*0110*/  LOP3.LUT R6, R2, 0x7, RZ, 0xc0, !PT ;  /* 0x0000000702067812 */ /* 0x000fe400078ec0ff */
[----:B------:R-:W-:Y:S02]  /*0120*/  MOV R25, RZ ;  /* 0x000000ff00197202 */ /* 0x000fe40000000f00 */
[----:B------:R-:W-:Y:S02]  /*0130*/  ISETP.NE.AND P0, PT, R6, RZ, PT ;  /* 0x000000ff0600720c */ /* 0x000fe40003f05270 */
[----:B------:R-:W-:-:S05]  /*0140*/  MOV R7, RZ ;  /* 0x000000ff00077202 */ /* 0x000fca0000000f00 */
[----:B------:R-:W-:Y:S06]  /*0150*/  @!P1 BRA `(.L_x_4) ;  /* 0x0000000400289947 */ /* 0x000fec0003800000 */
[----:B------:R-:W-:Y:S01]  /*0160*/  IADD3 R4, PT, PT, R8, R5, RZ ;  /* 0x0000000508047210 */ /* 0x000fe20007ffe0ff */
[C-C-:B------:R-:W-:Y:S01]  /*0170*/  IMAD R8, R5.reuse, 0x3, R0.reuse ;  /* 0x0000000305087824 */ /* 0x140fe200078e0200 */
[----:B------:R-:W-:Y:S01]  /*0180*/  LOP3.LUT R7, R2, 0x7ffffff8, RZ, 0xc0, !PT ;  /* 0x7ffffff802077812 */ /* 0x000fe200078ec0ff */
[--C-:B------:R-:W-:Y:S01]  /*0190*/  IMAD R14, R5, 0x5, R0.reuse ;  /* 0x00000005050e7824 */ /* 0x100fe200078e0200 */
[----:B------:R-:W-:Y:S01]  /*01a0*/  LEA R4, R9, R4, 0x5 ;  /* 0x0000000409047211 */ /* 0x000fe200078e28ff */
[C-C-:B------:R-:W-:Y:S01]  /*01b0*/  IMAD R9, R5.reuse, 0x6, R0.reuse ;  /* 0x0000000605097824 */ /* 0x140fe200078e0200 */
[CC--:B------:R-:W-:Y:S01]  /*01c0*/  LEA R10, R5.reuse, R0.reuse, 0x1 ;  /* 0x00000000050a7211 */ /* 0x0c0fe200078e08ff */
[C---:B------:R-:W-:Y:S01]  /*01d0*/  IMAD R11, R5.reuse, 0x7, R0 ;  /* 0x00000007050b7824 */ /* 0x040fe200078e0200 */
[----:B------:R-:W-:Y:S01]  /*01e0*/  LEA R12, R5, R0, 0x2 ;  /* 0x00000000050c7211 */ /* 0x000fe200078e10ff */
[----:B------:R-:W-:Y:S01]  /*01f0*/  IMAD R15, R3, R2, 0x3 ;  /* 0x00000003030f7424 */ /* 0x000fe200078e0202 */
[----:B------:R-:W-:-:S02]  /*0200*/  MOV R25, RZ ;  /* 0x000000ff00197202 */ /* 0x000fc40000000f00 */
[----:B------:R-:W-:Y:S02]  /*0210*/  MOV R13, R0 ;  /* 0x00000000000d7202 */ /* 0x000fe40000000f00 */
[----:B------:R-:W-:-:S07]  /*0220*/  IADD3 R24, PT, PT, -R7, RZ, RZ ;  /* 0x000000ff07187210 */ /* 0x000fce0007ffe1ff */
.L_x_5:
[----:B------:R-:W0:Y:S01]  /*0230*/  LDC.64 R20, c[0x0][0x388] ;  /* 0x0000e200ff147b82 */ /* 0x000e220000000a00 */
[----:B------:R-:W-:-:S07]  /*0240*/  IADD3 R23, PT, PT, R15, -0x3, RZ ;  /* 0xfffffffd0f177810 */ /* 0x000fce0007ffe0ff */
[----:B------:R-:W1:Y:S01]  /*0250*/  LDC.64 R16, c[0x0][0x390] ;  /* 0x0000e400ff107b82 */ /* 0x000e620000000a00 */
[----:B0-----:R-:W-:-:S06]  /*0260*/  IMAD.WIDE.U32 R22, R23, 0x4, R20 ;  /* 0x0000000417167825 */ /* 0x001fcc00078e0014 */
[----:B------:R-:W2:Y:S01]  /*0270*/  LDG.E R22, desc[UR4][R22.64] ;  /* 0x0000000416167981 */ /* 0x000ea2000c1e1900 */
[----:B-1----:R-:W-:-:S06]  /*0280*/  IMAD.WIDE.U32 R18, R13, 0x4, R16 ;  /* 0x000000040d127825 */ /* 0x002fcc00078e0010 */
[----:B------:R-:W2:Y:S01]  /*0290*/  LDG.E R18, desc[UR4][R18.64] ;  /* 0x0000000412127981 */ /* 0x000ea2000c1e1900 */
[----:B------:R-:W-:Y:S01]  /*02a0*/  IADD3 R27, PT, PT, R15, -0x2, RZ ;  /* 0xfffffffe0f1b7810 */ /* 0x000fe20007ffe0ff */
[----:B------:R-:W-:-:S06]  /*02b0*/  IMAD.WIDE.U32 R28, R4, 0x4, R16 ;  /* 0x00000004041c7825 */ /* 0x000fcc00078e0010 */
[----:B------:R-:W3:Y:S01]  /*02c0*/  LDG.E R28, desc[UR4][R28.64] ;  /* 0x000000041c1c7981 */ /* 0x000ee2000c1e1900 */
[----:B--2---:R-:W-:Y:S01]  /*02d0*/  FFMA R25, R22, R18, R25 ;  /* 0x0000001216197223 */ /* 0x004fe20000000019 */
[----:B------:R-:W-:Y:S01]  /*02e0*/  IMAD.WIDE.U32 R22, R27, 0x4, R20 ;  /* 0x000000041b167825 */ /* 0x000fe200078e0014 */
[----:B------:R-:W-:-:S05]  /*02f0*/  IADD3 R27, PT, PT, R15, -0x1, RZ ;  /* 0xffffffff0f1b7810 */ /* 0x000fca0007ffe0ff */
[----:B------:R-:W-:Y:S01]  /*0300*/  IMAD.WIDE.U32 R26, R27, 0x4, R20 ;  /* 0x000000041b1a7825 */ /* 0x000fe200078e0014 */
[----:B------:R-:W3:Y:S04]  /*0310*/  LDG.E R22, desc[UR4][R22.64] ;  /* 0x0000000416167981 */ /* 0x000ee8000c1e1900 */
[----:B------:R0:W2:Y:S02]  /*0320*/  LDG.E R18, desc[UR4][R26.64] ;  /* 0x000000041a127981 */ /* 0x0000a4000c1e1900 */
[----:B0-----:R-:W-:-:S05]  /*0330*/  IMAD.WIDE.U32 R26, R10, 0x4, R16 ;  /* 0x000000040a1a7825 */ /* 0x001fca00078e0010 */
[----:B------:R-:W2:Y:S01]  /*0340*/  LDG.E R19, desc[UR4][R26.64] ;  /* 0x000000041a137981 */ /* 0x000ea2000c1e1900 */
[----:B------:R-:W-:Y:S01]  /*0350*/  IADD3 R23, PT, PT, R15, 0x1, RZ ;  /* 0x000000010f177810 */ /* 0x000fe20007ffe0ff */
[----:B---3--:R-:W-:-:S04]  /*0360*/  FFMA R25, R22, R28, R25 ;  /* 0x0000001c16197223 */ /* 0x008fc80000000019 */
[----:B--2---:R-:W-:Y:S01]  /*0370*/  FFMA R25, R18, R19, R25 ;  /* 0x0000001312197223 */ /* 0x004fe20000000019 */
[----:B------:R-:W-:-:S05]  /*0380*/  IMAD.WIDE.U32 R18, R15, 0x4, R20 ;  /* 0x000000040f127825 */ /* 0x000fca00078e0014 */
[----:B------:R0:W2:Y:S02]  /*0390*/  LDG.E R28, desc[UR4][R18.64] ;  /* 0x00000004121c7981 */ /* 0x0000a4000c1e1900 */
[----:B0-----:R-:W-:-:S04]  /*03a0*/  IMAD.WIDE.U32 R18, R23, 0x4, R20 ;  /* 0x0000000417127825 */ /* 0x001fc800078e0014 */
[--C-:B------:R-:W-:Y:S02]  /*03b0*/  IMAD.WIDE.U32 R22, R8, 0x4, R16.reuse ;  /* 0x0000000408167825 */ /* 0x100fe400078e0010 */
[----:B------:R-:W3:Y:S04]  /*03c0*/  LDG.E R18, desc[UR4][R18.64] ;  /* 0x0000000412127981 */ /* 0x000ee8000c1e1900 */
[----:B------:R0:W2:Y:S02]  /*03d0*/  LDG.E R29, desc[UR4][R22.64] ;  /* 0x00000004161d7981 */ /* 0x0000a4000c1e1900 */
[----:B0-----:R-:W-:-:S05]  /*03e0*/  IMAD.WIDE.U32 R22, R12, 0x4, R16 ;  /* 0x000000040c167825 */ /* 0x001fca00078e0010 */
[----:B------:R0:W3:Y:S01]  /*03f0*/  LDG.E R26, desc[UR4][R22.64] ;  /* 0x00000004161a7981 */ /* 0x0000e2000c1e1900 */
[C---:B------:R-:W-:Y:S02]  /*0400*/  IADD3 R27, PT, PT, R15.reuse, 0x3, RZ ;  /* 0x000000030f1b7810 */ /* 0x040fe40007ffe0ff */
[C---:B0-----:R-:W-:Y:S01]  /*0410*/  IADD3 R23, PT, PT, R15.reuse, 0x4, RZ ;  /* 0x000000040f177810 */ /* 0x041fe20007ffe0ff */
[----:B--2---:R-:W-:Y:S01]  /*0420*/  FFMA R25, R28, R29, R25 ;  /* 0x0000001d1c197223 */ /* 0x004fe20000000019 */
[----:B------:R-:W-:-:S05]  /*0430*/  IADD3 R29, PT, PT, R15, 0x2, RZ ;  /* 0x000000020f1d7810 */ /* 0x000fca0007ffe0ff */
[----:B------:R-:W-:-:S06]  /*0440*/  IMAD.WIDE.U32 R28, R29, 0x4, R20 ;  /* 0x000000041d1c7825 */ /* 0x000fcc00078e0014 */
[----:B------:R-:W2:Y:S01]  /*0450*/  LDG.E R28, desc[UR4][R28.64] ;  /* 0x000000041c1c7981 */ /* 0x000ea2000c1e1900 */
[----:B---3--:R-:W-:Y:S01]  /*0460*/  FFMA R25, R18, R26, R25 ;  /* 0x0000001a12197223 */ /* 0x008fe20000000019 */
[----:B------:R-:W-:-:S04]  /*0470*/  IMAD.WIDE.U32 R18, R14, 0x4, R16 ;  /* 0x000000040e127825 */ /* 0x000fc800078e0010 */
[--C-:B------:R-:W-:Y:S02]  /*0480*/  IMAD.WIDE.U32 R26, R27, 0x4, R20.reuse ;  /* 0x000000041b1a7825 */ /* 0x100fe400078e0014 */
[----:B------:R-:W2:Y:S02]  /*0490*/  LDG.E R18, desc[UR4][R18.64] ;  /* 0x0000000412127981 */ /* 0x000ea4000c1e1900 */
[----:B------:R-:W-:Y:S02]  /*04a0*/  IMAD.WIDE.U32 R20, R23, 0x4, R20 ;  /* 0x0000000417147825 */ /* 0x000fe400078e0014 */
[----:B------:R-:W3:Y:S02]  /*04b0*/  LDG.E R26, desc[UR4][R26.64] ;  /* 0x000000041a1a7981 */ /* 0x000ee4000c1e1900 */
[--C-:B------:R-:W-:Y:S02]  /*04c0*/  IMAD.WIDE.U32 R22, R9, 0x4, R16.reuse ;  /* 0x0000000409167825 */ /* 0x100fe400078e0010 */
[----:B------:R-:W4:Y:S02]  /*04d0*/  LDG.E R20, desc[UR4][R20.64] ;  /* 0x0000000414147981 */ /* 0x000f24000c1e1900 */
[----:B------:R-:W-:-:S02]  /*04e0*/  IMAD.WIDE.U32 R16, R11, 0x4, R16 ;  /* 0x000000040b107825 */ /* 0x000fc400078e0010 */
[----:B------:R-:W3:Y:S04]  /*04f0*/  LDG.E R23, desc[UR4][R22.64] ;  /* 0x0000000416177981 */ /* 0x000ee8000c1e1900 */
[----:B------:R-:W4:Y:S01]  /*0500*/  LDG.E R16, desc[UR4][R16.64] ;  /* 0x0000000410107981 */ /* 0x000f22000c1e1900 */
[----:B------:R-:W-:-:S04]  /*0510*/  IADD3 R24, PT, PT, R24, 0x8, RZ ;  /* 0x0000000818187810 */ /* 0x000fc80007ffe0ff */
[----:B------:R-:W-:Y:S02]  /*0520*/  ISETP.NE.AND P1, PT, R24, RZ, PT ;  /* 0x000000ff1800720c */ /* 0x000fe40003f25270 */
[----:B------:R-:W-:Y:S02]  /*0530*/  IADD3 R15, PT, PT, R15, 0x8, RZ ;  /* 0x000000080f0f7810 */ /* 0x000fe40007ffe0ff */
[C---:B------:R-:W-:Y:S02]  /*0540*/  LEA R4, R5.reuse, R4, 0x3 ;  /* 0x0000000405047211 */ /* 0x040fe400078e18ff */
[C---:B------:R-:W-:Y:S02]  /*0550*/  LEA R10, R5.reuse, R10, 0x3 ;  /* 0x0000000a050a7211 */ /* 0x040fe400078e18ff */
[C---:B------:R-:W-:Y:S02]  /*0560*/  LEA R8, R5.reuse, R8, 0x3 ;  /* 0x0000000805087211 */ /* 0x040fe400078e18ff */
[----:B------:R-:W-:-:S02]  /*0570*/  LEA R12, R5, R12, 0x3 ;  /* 0x0000000c050c7211 */ /* 0x000fc400078e18ff */
[C---:B------:R-:W-:Y:S02]  /*0580*/  LEA R14, R5.reuse, R14, 0x3 ;  /* 0x0000000e050e7211 */ /* 0x040fe400078e18ff */
[C---:B------:R-:W-:Y:S02]  /*0590*/  LEA R9, R5.reuse, R9, 0x3 ;  /* 0x0000000905097211 */ /* 0x040fe400078e18ff */
[C---:B------:R-:W-:Y:S02]  /*05a0*/  LEA R11, R5.reuse, R11, 0x3 ;  /* 0x0000000b050b7211 */ /* 0x040fe400078e18ff */
[----:B------:R-:W-:Y:S01]  /*05b0*/  LEA R13, R5, R13, 0x3 ;  /* 0x0000000d050d7211 */ /* 0x000fe200078e18ff */
[----:B--2---:R-:W-:-:S04]  /*05c0*/  FFMA R25, R28, R18, R25 ;  /* 0x000000121c197223 */ /* 0x004fc80000000019 */
[----:B---3--:R-:W-:-:S04]  /*05d0*/  FFMA R25, R26, R23, R25 ;  /* 0x000000171a197223 */ /* 0x008fc80000000019 */
[----:B----4-:R-:W-:Y:S01]  /*05e0*/  FFMA R25, R20, R16, R25 ;  /* 0x0000001014197223 */ /* 0x010fe20000000019 */
[----:B------:R-:W-:Y:S06]  /*05f0*/  @P1 BRA `(.L_x_5) ;  /* 0xfffffffc000c1947 */ /* 0x000fec000383ffff */
.L_x_4:
[----:B------:R-:W-:Y:S05]  /*0600*/  @!P0 BRA `(.L_x_3) ;  /* 0x0000000400048947 */ /* 0x000fea0003800000 */
[----:B------:R-:W-:Y:S02]  /*0610*/  ISETP.GE.U32.AND P0, PT, R6, 0x4, PT ;  /* 0x000000040600780c */ /* 0x000fe40003f06070 */
[----:B------:R-:W-:-:S04]  /*0620*/  LOP3.LUT R24, R2, 0x3, RZ, 0xc0, !PT ;  /* 0x0000000302187812 */ /* 0x000fc800078ec0ff */
[----:B------:R-:W-:-:S07]  /*0630*/  ISETP.NE.AND P1, PT, R24, RZ, PT ;  /* 0x000000ff1800720c */ /* 0x000fce0003f25270 */
[----:B------:R-:W-:Y:S06]  /*0640*/  @!P0 BRA `(.L_x_6) ;  /* 0x00000000007c8947 */ /* 0x000fec0003800000 */
[----:B------:R-:W0:Y:S01]  /*0650*/  LDC.64 R8, c[0x0][0x390] ;  /* 0x0000e400ff087b82 */ /* 0x000e220000000a00 */
[----:B------:R-:W-:Y:S02]  /*0660*/  IMAD R13, R3, R2, R7 ;  /* 0x00000002030d7224 */ /* 0x000fe400078e0207 */
[----:B------:R-:W-:-:S03]  /*0670*/  IMAD R6, R7, R5, R0 ;  /* 0x0000000507067224 */ /* 0x000fc600078e0200 */
[C---:B------:R-:W-:Y:S02]  /*0680*/  IADD3 R21, PT, PT, R13.reuse, 0x1, RZ ;  /* 0x000000010d157810 */ /* 0x040fe40007ffe0ff */
[----:B------:R-:W1:Y:S01]  /*0690*/  LDC.64 R10, c[0x0][0x388] ;  /* 0x0000e200ff0a7b82 */ /* 0x000e620000000a00 */
[C---:B------:R-:W-:Y:S02]  /*06a0*/  IADD3 R15, PT, PT, R13.reuse, 0x2, RZ ;  /* 0x000000020d0f7810 */ /* 0x040fe40007ffe0ff */
[----:B------:R-:W-:Y:S01]  /*06b0*/  IADD3 R27, PT, PT, R13, 0x3, RZ ;  /* 0x000000030d1b7810 */ /* 0x000fe20007ffe0ff */
[C---:B0-----:R-:W-:Y:S01]  /*06c0*/  IMAD.WIDE.U32 R18, R6.reuse, 0x4, R8 ;  /* 0x0000000406127825 */ /* 0x041fe200078e0008 */
[----:B------:R-:W-:-:S04]  /*06d0*/  IADD3 R6, PT, PT, R6, R5, RZ ;  /* 0x0000000506067210 */ /* 0x000fc80007ffe0ff */
[CC--:B------:R-:W-:Y:S01]  /*06e0*/  IADD3 R14, PT, PT, R6.reuse, R5.reuse, RZ ;  /* 0x00000005060e7210 */ /* 0x0c0fe20007ffe0ff */
[--C-:B-1----:R-:W-:Y:S01]  /*06f0*/  IMAD.WIDE.U32 R22, R13, 0x4, R10.reuse ;  /* 0x000000040d167825 */ /* 0x102fe200078e000a */
[----:B------:R-:W2:Y:S03]  /*0700*/  LDG.E R18, desc[UR4][R18.64] ;  /* 0x0000000412127981 */ /* 0x000ea6000c1e1900 */
[----:B------:R-:W-:Y:S01]  /*0710*/  IMAD.WIDE.U32 R20, R21, 0x4, R10 ;  /* 0x0000000415147825 */ /* 0x000fe200078e000a */
[----:B------:R-:W2:Y:S03]  /*0720*/  LDG.E R4, desc[UR4][R22.64] ;  /* 0x0000000416047981 */ /* 0x000ea6000c1e1900 */
[----:B------:R-:W-:Y:S01]  /*0730*/  IMAD.WIDE.U32 R16, R6, 0x4, R8 ;  /* 0x0000000406107825 */ /* 0x000fe200078e0008 */
[----:B------:R-:W-:Y:S01]  /*0740*/  IADD3 R29, PT, PT, R14, R5, RZ ;  /* 0x000000050e1d7210 */ /* 0x000fe20007ffe0ff */
[----:B------:R-:W3:Y:S02]  /*0750*/  LDG.E R20, desc[UR4][R20.64] ;  /* 0x0000000414147981 */ /* 0x000ee4000c1e1900 */
[----:B------:R-:W-:-:S02]  /*0760*/  IMAD.WIDE.U32 R12, R15, 0x4, R10 ;  /* 0x000000040f0c7825 */ /* 0x000fc400078e000a */
[----:B------:R-:W3:Y:S02]  /*0770*/  LDG.E R17, desc[UR4][R16.64] ;  /* 0x0000000410117981 */ /* 0x000ee4000c1e1900 */
[----:B------:R-:W-:Y:S02]  /*0780*/  IMAD.WIDE.U32 R14, R14, 0x4, R8 ;  /* 0x000000040e0e7825 */ /* 0x000fe400078e0008 */
[----:B------:R-:W4:Y:S02]  /*0790*/  LDG.E R13, desc[UR4][R12.64] ;  /* 0x000000040c0d7981 */ /* 0x000f24000c1e1900 */
[----:B------:R-:W-:Y:S02]  /*07a0*/  IMAD.WIDE.U32 R10, R27, 0x4, R10 ;  /* 0x000000041b0a7825 */ /* 0x000fe400078e000a */
[----:B------:R-:W4:Y:S02]  /*07b0*/  LDG.E R14, desc[UR4][R14.64] ;  /* 0x000000040e0e7981 */ /* 0x000f24000c1e1900 */
[----:B------:R-:W-:-:S02]  /*07c0*/  IMAD.WIDE.U32 R8, R29, 0x4, R8 ;  /* 0x000000041d087825 */ /* 0x000fc400078e0008 */
[----:B------:R-:W5:Y:S04]  /*07d0*/  LDG.E R11, desc[UR4][R10.64] ;  /* 0x000000040a0b7981 */ /* 0x000f68000c1e1900 */
[----:B------:R-:W5:Y:S01]  /*07e0*/  LDG.E R8, desc[UR4][R8.64] ;  /* 0x0000000408087981 */ /* 0x000f62000c1e1900 */
[----:B------:R-:W-:Y:S01]  /*07f0*/  IADD3 R7, PT, PT, R7, 0x4, RZ ;  /* 0x0000000407077810 */ /* 0x000fe20007ffe0ff */
[----:B--2---:R-:W-:-:S04]  /*0800*/  FFMA R25, R4, R18, R25 ;  /* 0x0000001204197223 */ /* 0x004fc80000000019 */
[----:B---3--:R-:W-:-:S04]  /*0810*/  FFMA R20, R20, R17, R25 ;  /* 0x0000001114147223 */ /* 0x008fc80000000019 */
[----:B----4-:R-:W-:-:S04]  /*0820*/  FFMA R20, R13, R14, R20 ;  /* 0x0000000e0d147223 */ /* 0x010fc80000000014 */
[----:B-----5:R-:W-:-:S07]  /*0830*/  FFMA R25, R11, R8, R20 ;  /* 0x000000080b197223 */ /* 0x020fce0000000014 */
.L_x_6:
[----:B------:R-:W-:Y:S05]  /*0840*/  @!P1 BRA `(.L_x_3) ;  /* 0x0000000000749947 */ /* 0x000fea0003800000 */
[----:B------:R-:W-:Y:S02]  /*0850*/  ISETP.NE.AND P0, PT, R24, 0x1, PT ;  /* 0x000000011800780c */ /* 0x000fe40003f05270 */
[----:B------:R-:W-:-:S04]  /*0860*/  LOP3.LUT R4, R2, 0x1, RZ, 0xc0, !PT ;  /* 0x0000000102047812 */ /* 0x000fc800078ec0ff */
[----:B------:R-:W-:-:S07]  /*0870*/  ISETP.NE.U32.AND P1, PT, R4, 0x1, PT ;  /* 0x000000010400780c */ /* 0x000fce0003f25070 */
[----:B------:R-:W0:Y:S01]  /*0880*/  @P0 LDC.64 R16, c[0x0][0x388] ;  /* 0x0000e200ff100b82 */ /* 0x000e220000000a00 */
[----:B------:R-:W-:Y:S02]  /*0890*/  @P0 IMAD R15, R3, R2, R7 ;  /* 0x00000002030f0224 */ /* 0x000fe400078e0207 */
[CC--:B------:R-:W-:Y:S01]  /*08a0*/  @P0 IMAD R14, R7.reuse, R5.reuse, R0 ;  /* 0x00000005070e0224 */ /* 0x0c0fe200078e0200 */
[----:B------:R-:W-:Y:S02]  /*08b0*/  @P0 IADD3 R7, PT, PT, R7, 0x2, RZ ;  /* 0x0000000207070810 */ /* 0x000fe40007ffe0ff */
[----:B------:R-:W-:Y:S02]  /*08c0*/  @P0 IADD3 R21, PT, PT, R15, 0x1, RZ ;  /* 0x000000010f150810 */ /* 0x000fe40007ffe0ff */
[----:B------:R-:W1:Y:S01]  /*08d0*/  @P0 LDC.64 R12, c[0x0][0x390] ;  /* 0x0000e400ff0c0b82 */ /* 0x000e620000000a00 */
[----:B------:R-:W-:-:S07]  /*08e0*/  @P0 IADD3 R23, PT, PT, R14, R5, RZ ;  /* 0x000000050e170210 */ /* 0x000fce0007ffe0ff */
[----:B------:R-:W2:Y:S08]  /*08f0*/  @!P1 LDC.64 R8, c[0x0][0x388] ;  /* 0x0000e200ff089b82 */ /* 0x000eb00000000a00 */
[----:B------:R-:W3:Y:S01]  /*0900*/  @!P1 LDC.64 R10, c[0x0][0x390] ;  /* 0x0000e400ff0a9b82 */ /* 0x000ee20000000a00 */
[----:B0-----:R-:W-:-:S04]  /*0910*/  @P0 IMAD.WIDE.U32 R18, R15, 0x4, R16 ;  /* 0x000000040f120825 */ /* 0x001fc800078e0010 */
[----:B------:R-:W-:Y:S01]  /*0920*/  @P0 IMAD.WIDE.U32 R16, R21, 0x4, R16 ;  /* 0x0000000415100825 */ /* 0x000fe200078e0010 */
[----:B------:R-:W4:Y:S03]  /*0930*/  @P0 LDG.E R4, desc[UR4][R18.64] ;  /* 0x0000000412040981 */ /* 0x000f26000c1e1900 */
[----:B-1----:R-:W-:Y:S02]  /*0940*/  @P0 IMAD.WIDE.U32 R14, R14, 0x4, R12 ;  /* 0x000000040e0e0825 */ /* 0x002fe400078e000c */
[----:B------:R-:W5:Y:S02]  /*0950*/  @P0 LDG.E R17, desc[UR4][R16.64] ;  /* 0x0000000410110981 */ /* 0x000f64000c1e1900 */
[----:B------:R-:W-:Y:S02]  /*0960*/  @!P1 IMAD R21, R3, R2, R7 ;  /* 0x0000000203159224 */ /* 0x000fe400078e0207 */
[----:B------:R-:W-:Y:S01]  /*0970*/  @P0 IMAD.WIDE.U32 R12, R23, 0x4, R12 ;  /* 0x00000004170c0825 */ /* 0x000fe200078e000c */
[----:B------:R-:W4:Y:S03]  /*0980*/  @P0 LDG.E R14, desc[UR4][R14.64] ;  /* 0x000000040e0e0981 */ /* 0x000f26000c1e1900 */
[----:B------:R-:W-:-:S02]  /*0990*/  @!P1 IMAD R7, R7, R5, R0 ;  /* 0x0000000507079224 */ /* 0x000fc400078e0200 */
[----:B--2---:R-:W-:Y:S01]  /*09a0*/  @!P1 IMAD.WIDE.U32 R8, R21, 0x4, R8 ;  /* 0x0000000415089825 */ /* 0x004fe200078e0008 */
[----:B------:R-:W5:Y:S03]  /*09b0*/  @P0 LDG.E R12, desc[UR4][R12.64] ;  /* 0x000000040c0c0981 */ /* 0x000f66000c1e1900 */
[----:B---3--:R-:W-:Y:S02]  /*09c0*/  @!P1 IMAD.WIDE.U32 R10, R7, 0x4, R10 ;  /* 0x00000004070a9825 */ /* 0x008fe400078e000a */
[----:B------:R-:W2:Y:S04]  /*09d0*/  @!P1 LDG.E R8, desc[UR4][R8.64] ;  /* 0x0000000408089981 */ /* 0x000ea8000c1e1900 */
[----:B------:R-:W2:Y:S01]  /*09e0*/  @!P1 LDG.E R10, desc[UR4][R10.64] ;  /* 0x000000040a0a9981 */ /* 0x000ea2000c1e1900 */
[----:B----4-:R-:W-:-:S04]  /*09f0*/  @P0 FFMA R4, R4, R14, R25 ;  /* 0x0000000e04040223 */ /* 0x010fc80000000019 */
[----:B-----5:R-:W-:-:S04]  /*0a00*/  @P0 FFMA R25, R17, R12, R4 ;  /* 0x0000000c11190223 */ /* 0x020fc80000000004 */
[----:B--2---:R-:W-:-:S07]  /*0a10*/  @!P1 FFMA R25, R8, R10, R25 ;  /* 0x0000000a08199223 */ /* 0x004fce0000000019 */
.L_x_3:
[----:B------:R-:W0:Y:S01]  /*0a20*/  LDC.64 R6, c[0x0][0x380] ;  /* 0x0000e000ff067b82 */ /* 0x000e220000000a00 */
[----:B------:R-:W-:Y:S01]  /*0a30*/  IMAD R3, R3, R5, R0 ;  /* 0x0000000503037224 */ /* 0x000fe200078e0200 */
        /* <DEDUP_REMOVED lines=8> */
.L_x_7:
        /* <DEDUP_REMOVED lines=12> */
.L_x_9:


//--------------------- .nv.shared._Z17sgemm_cuda_kernelILi16EEvPfS0_S0_iiiff --------------------------
	.section	.nv.shared._Z17sgemm_cuda_kernelILi16EEvPfS0_S0_iiiff,"aw",@nobits
	.sectionflags	@""
	.align	4
.nv.shared._Z17sgemm_cuda_kernelILi16EEvPfS0_S0_iiiff:
	.zero		5120


//--------------------- .nv.shared.reserved.0     --------------------------
	.section	.nv.shared.reserved.0,"aw",@nobits
	.weak		__nv_reservedSMEM_offset_0_alias
	.size		__nv_reservedSMEM_offset_0_alias, 0, 64
	.other		__nv_reservedSMEM_offset_0_alias,@"STO_CUDA_RESERVED_SHARED STV_DEFAULT"
__nv_reservedSMEM_offset_0_alias:
	.zero		0
	.zero		64


//--------------------- .nv.constant0._Z17sgemm_cuda_kernelILi16EEvPfS0_S0_iiiff --------------------------
	.section	.nv.constant0._Z17sgemm_cuda_kernelILi16EEvPfS0_S0_iiiff,"a",@progbits
	.sectionflags	@""
	.align	4
.nv.constant0._Z17sgemm_cuda_kernelILi16EEvPfS0_S0_iiiff:
	.zero		940


//--------------------- .nv.constant0._Z20gemm_cuda_ref_kernelIfEvPT_PKS0_S3_iiiS0_S0_ --------------------------
	.section	.nv.constant0._Z20gemm_cuda_ref_kernelIfEvPT_PKS0_S3_iiiS0_S0_,"a",@progbits
	.sectionflags	@""
	.align	4
.nv.constant0._Z20gemm_cuda_ref_kernelIfEvPT_PKS0_S3_iiiS0_S0_:
	.zero		940


//--------------------- SYMBOLS --------------------------

	.type		.nv.reservedSmem.offset0,@object
	.size		.nv.reservedSmem.offset0,0x4
	.type		.nv.reservedSmem.cap,@object
	.size		.nv.reservedSmem.cap,0x4
